//
// Generated by NVIDIA NVVM Compiler
//
// Compiler Build ID: CL-36424714
// Cuda compilation tools, release 13.0, V13.0.88
// Based on NVVM 20.0.0
//

.version 9.0
.target sm_100
.address_size 64

	// .globl	K_test

.visible .entry K_test(
	.param .u64 .ptr .align 1 K_test_param_0,
	.param .u64 .ptr .align 1 K_test_param_1,
	.param .u64 K_test_param_2
)
{
	.reg .pred 	%p<3>;
	.reg .b32 	%r<7>;
	.reg .b32 	%f<10>;
	.reg .b64 	%rd<19>;

	ld.param.u64 	%rd6, [K_test_param_0];
	ld.param.u64 	%rd7, [K_test_param_2];
	mov.u32 	%r2, %tid.x;
	mov.u32 	%r3, %ctaid.x;
	mov.u32 	%r1, %ntid.x;
	mad.lo.s32 	%r4, %r3, %r1, %r2;
	cvt.u64.u32 	%rd18, %r4;
	setp.le.u64 	%p1, %rd7, %rd18;
	@%p1 bra 	$L__BB0_3;
	cvta.to.global.u64 	%rd2, %rd6;
	mov.u32 	%r5, %nctaid.x;
	mul.lo.s32 	%r6, %r1, %r5;
	cvt.u64.u32 	%rd3, %r6;
$L__BB0_2:
	ld.global.u64 	%rd8, [%rd2];
	cvta.to.global.u64 	%rd9, %rd8;
	shl.b64 	%rd10, %rd18, 3;
	add.s64 	%rd11, %rd9, %rd10;
	ld.global.f32 	%f1, [%rd11];
	ld.global.f32 	%f2, [%rd11+4];
	ld.global.u64 	%rd12, [%rd2+8];
	cvta.to.global.u64 	%rd13, %rd12;
	add.s64 	%rd14, %rd13, %rd10;
	ld.global.f32 	%f3, [%rd14];
	ld.global.f32 	%f4, [%rd14+4];
	mul.f32 	%f5, %f1, %f3;
	mul.f32 	%f6, %f2, %f4;
	sub.f32 	%f7, %f5, %f6;
	mul.f32 	%f8, %f1, %f4;
	fma.rn.f32 	%f9, %f2, %f3, %f8;
	ld.global.u64 	%rd15, [%rd2+16];
	cvta.to.global.u64 	%rd16, %rd15;
	add.s64 	%rd17, %rd16, %rd10;
	st.global.f32 	[%rd17], %f7;
	st.global.f32 	[%rd17+4], %f9;
	add.s64 	%rd18, %rd18, %rd3;
	setp.lt.u64 	%p2, %rd18, %rd7;
	@%p2 bra 	$L__BB0_2;
$L__BB0_3:
	ret;

}


// ===== COMPILED SASS (sm_100) =====

	.target	sm_100

	.elftype	@"ET_EXEC"


//--------------------- .note.nv.tkinfo           --------------------------
	.section	.note.nv.tkinfo,"",@"SHT_NOTE"
	.sectionflags	@"SHF_NOTE_NV_TKINFO"
	.tkinfo
        /*0018*/ 	.word	0x00000002
        /*0030*/ 	.string	""
        /*0030*/ 	.string	"ptxas"
        /*0030*/ 	.string	"Cuda compilation tools, release 13.0, V13.0.88"
        /*0030*/ 	.string	"Build cuda_13.0.r13.0/compiler.36424714_0"
        /*0030*/ 	.string	"-arch sm_100 -m 64 "



//--------------------- .note.nv.cuinfo           --------------------------
	.section	.note.nv.cuinfo,"",@"SHT_NOTE"
	.sectionflags	@"SHF_NOTE_NV_CUINFO"
        /*0018*/ 	.short	0x0002
        /*001a*/ 	.short	0x0064
        /*001c*/ 	.short	0x0082
	.zero		2


//--------------------- .nv.info                  --------------------------
	.section	.nv.info,"",@"SHT_CUDA_INFO"
	.align	4


	//----- nvinfo : EIATTR_REGCOUNT
	.align		4
        /*0000*/ 	.byte	0x04, 0x2f
        /*0002*/ 	.short	(.L_1 - .L_0)
	.align		4
.L_0:
        /*0004*/ 	.word	index@(K_test)
        /*0008*/ 	.word	0x00000016


	//----- nvinfo : EIATTR_FRAME_SIZE
	.align		4
.L_1:
        /*000c*/ 	.byte	0x04, 0x11
        /*000e*/ 	.short	(.L_3 - .L_2)
	.align		4
.L_2:
        /*0010*/ 	.word	index@(K_test)
        /*0014*/ 	.word	0x00000000


	//----- nvinfo : EIATTR_MIN_STACK_SIZE
	.align		4
.L_3:
        /*0018*/ 	.byte	0x04, 0x12
        /*001a*/ 	.short	(.L_5 - .L_4)
	.align		4
.L_4:
        /*001c*/ 	.word	index@(K_test)
        /*0020*/ 	.word	0x00000000
.L_5:


//--------------------- .nv.compat                --------------------------
	.section	.nv.compat,"",@"SHT_CUDA_COMPAT_INFO"
	.align	4
        /*0000*/ 	.byte	0x02, 0x09, 0x00, 0x00, 0x02, 0x02, 0x01, 0x00, 0x02, 0x05, 0x05, 0x00, 0x03, 0x07, 0x01, 0x01
        /*0010*/ 	.byte	0x02, 0x03, 0x00, 0x00, 0x02, 0x06, 0x01, 0x00, 0x04, 0x0b, 0x08, 0x00, 0x09, 0x00, 0x00, 0x00
        /*0020*/ 	.byte	0x00, 0x00, 0x00, 0x00


//--------------------- .nv.info.K_test           --------------------------
	.section	.nv.info.K_test,"",@"SHT_CUDA_INFO"
	.sectionflags	@""
	.align	4


	//----- nvinfo : EIATTR_CUDA_API_VERSION
	.align		4
        /*0000*/ 	.byte	0x04, 0x37
        /*0002*/ 	.short	(.L_7 - .L_6)
.L_6:
        /*0004*/ 	.word	0x00000082


	//----- nvinfo : EIATTR_KPARAM_INFO
	.align		4
.L_7:
        /*0008*/ 	.byte	0x04, 0x17
        /*000a*/ 	.short	(.L_9 - .L_8)
.L_8:
        /*000c*/ 	.word	0x00000000
        /*0010*/ 	.short	0x0002
        /*0012*/ 	.short	0x0010
        /*0014*/ 	.byte	0x00, 0xf0, 0x21, 0x00


	//----- nvinfo : EIATTR_KPARAM_INFO
	.align		4
.L_9:
        /*0018*/ 	.byte	0x04, 0x17
        /*001a*/ 	.short	(.L_11 - .L_10)
.L_10:
        /*001c*/ 	.word	0x00000000
        /*0020*/ 	.short	0x0001
        /*0022*/ 	.short	0x0008
        /*0024*/ 	.byte	0x00, 0xf5, 0x21, 0x00


	//----- nvinfo : EIATTR_KPARAM_INFO
	.align		4
.L_11:
        /*0028*/ 	.byte	0x04, 0x17
        /*002a*/ 	.short	(.L_13 - .L_12)
.L_12:
        /*002c*/ 	.word	0x00000000
        /*0030*/ 	.short	0x0000
        /*0032*/ 	.short	0x0000
        /*0034*/ 	.byte	0x00, 0xf5, 0x21, 0x00


	//----- nvinfo : EIATTR_SPARSE_MMA_MASK
	.align		4
.L_13:
        /*0038*/ 	.byte	0x03, 0x50
        /*003a*/ 	.short	0x0000


	//----- nvinfo : EIATTR_MAXREG_COUNT
	.align		4
        /*003c*/ 	.byte	0x03, 0x1b
        /*003e*/ 	.short	0x00ff


	//----- nvinfo : EIATTR_MERCURY_ISA_VERSION
	.align		4
        /*0040*/ 	.byte	0x03, 0x5f
        /*0042*/ 	.short	0x0101


	//----- nvinfo : EIATTR_VRC_CTA_INIT_COUNT
	.align		4
        /*0044*/ 	.byte	0x02, 0x4a
	.zero		1
	.zero		1


	//----- nvinfo : EIATTR_EXIT_INSTR_OFFSETS
	.align		4
        /*0048*/ 	.byte	0x04, 0x1c
        /*004a*/ 	.short	(.L_15 - .L_14)


	//   ....[0]....
.L_14:
        /*004c*/ 	.word	0x00000080


	//   ....[1]....
        /*0050*/ 	.word	0x00000290


	//----- nvinfo : EIATTR_CRS_STACK_SIZE
	.align		4
.L_15:
        /*0054*/ 	.byte	0x04, 0x1e
        /*0056*/ 	.short	(.L_17 - .L_16)
.L_16:
        /*0058*/ 	.word	0x00000000


	//----- nvinfo : EIATTR_CBANK_PARAM_SIZE
	.align		4
.L_17:
        /*005c*/ 	.byte	0x03, 0x19
        /*005e*/ 	.short	0x0018


	//----- nvinfo : EIATTR_PARAM_CBANK
	.align		4
        /*0060*/ 	.byte	0x04, 0x0a
        /*0062*/ 	.short	(.L_19 - .L_18)
	.align		4
.L_18:
        /*0064*/ 	.word	index@(.nv.constant0.K_test)
        /*0068*/ 	.short	0x0380
        /*006a*/ 	.short	0x0018


	//----- nvinfo : EIATTR_SW_WAR
	.align		4
.L_19:
        /*006c*/ 	.byte	0x04, 0x36
        /*006e*/ 	.short	(.L_21 - .L_20)
.L_20:
        /*0070*/ 	.word	0x00000008
.L_21:


//--------------------- .nv.callgraph             --------------------------
	.section	.nv.callgraph,"",@"SHT_CUDA_CALLGRAPH"
	.align	4
	.sectionentsize	8
	.align		4
        /*0000*/ 	.word	0x00000000
	.align		4
        /*0004*/ 	.word	0xffffffff
	.align		4
        /*0008*/ 	.word	0x00000000
	.align		4
        /*000c*/ 	.word	0xfffffffe
	.align		4
        /*0010*/ 	.word	0x00000000
	.align		4
        /*0014*/ 	.word	0xfffffffd
	.align		4
        /*0018*/ 	.word	0x00000000
	.align		4
        /*001c*/ 	.word	0xfffffffc


//--------------------- .text.K_test              --------------------------
	.section	.text.K_test,"ax",@progbits
	.align	128
        .global         K_test
        .type           K_test,@function
        .size           K_test,(.L_x_2 - K_test)
        .other          K_test,@"STO_CUDA_ENTRY STV_DEFAULT"
K_test:
.text.K_test:
[----:B------:R-:W-:Y:S01]  /*0000*/  LDC R1, c[0x0][0x37c] ;  /* 0x0000df00ff017b82 */ /* 0x000fe20000000800 */
[----:B------:R-:W0:Y:S07]  /*0010*/  S2R R0, SR_TID.X ;  /* 0x0000000000007919 */ /* 0x000e2e0000002100 */
[----:B------:R-:W0:Y:S01]  /*0020*/  S2UR UR4, SR_CTAID.X ;  /* 0x00000000000479c3 */ /* 0x000e220000002500 */
[----:B------:R-:W1:Y:S07]  /*0030*/  LDCU.64 UR8, c[0x0][0x390] ;  /* 0x00007200ff0877ac */ /* 0x000e6e0008000a00 */
[----:B------:R-:W0:Y:S02]  /*0040*/  LDC R5, c[0x0][0x360] ;  /* 0x0000d800ff057b82 */ /* 0x000e240000000800 */
[----:B0-----:R-:W-:-:S05]  /*0050*/  IMAD R0, R5, UR4, R0 ;  /* 0x0000000405007c24 */ /* 0x001fca000f8e0200 */
[----:B-1----:R-:W-:-:S04]  /*0060*/  ISETP.GE.U32.AND P0, PT, R0, UR8, PT ;  /* 0x0000000800007c0c */ /* 0x002fc8000bf06070 */
[----:B------:R-:W-:-:S13]  /*0070*/  ISETP.GE.U32.AND.EX P0, PT, RZ, UR9, PT, P0 ;  /* 0x00000009ff007c0c */ /* 0x000fda000bf06100 */
[----:B------:R-:W-:Y:S05]  /*0080*/  @P0 EXIT ;  /* 0x000000000000094d */ /* 0x000fea0003800000 */
[----:B------:R-:W0:Y:S01]  /*0090*/  LDC.64 R2, c[0x0][0x380] ;  /* 0x0000e000ff027b82 */ /* 0x000e220000000a00 */
[----:B------:R-:W1:Y:S01]  /*00a0*/  LDCU UR4, c[0x0][0x370] ;  /* 0x00006e00ff0477ac */ /* 0x000e620008000800 */
[----:B------:R-:W-:Y:S02]  /*00b0*/  IMAD.MOV.U32 R19, RZ, RZ, R0 ;  /* 0x000000ffff137224 */ /* 0x000fe400078e0000 */
[----:B------:R-:W-:Y:S01]  /*00c0*/  IMAD.MOV.U32 R16, RZ, RZ, RZ ;  /* 0x000000ffff107224 */ /* 0x000fe200078e00ff */
[----:B------:R-:W2:Y:S01]  /*00d0*/  LDCU.64 UR6, c[0x0][0x358] ;  /* 0x00006b00ff0677ac */ /* 0x000ea20008000a00 */
[----:B-1----:R-:W-:-:S07]  /*00e0*/  IMAD R0, R5, UR4, RZ ;  /* 0x0000000405007c24 */ /* 0x002fce000f8e02ff */
.L_x_0:
[----:B0-2---:R-:W2:Y:S04]  /*00f0*/  LDG.E.64 R4, desc[UR6][R2.64] ;  /* 0x0000000602047981 */ /* 0x005ea8000c1e1b00 */
[----:B------:R-:W3:Y:S01]  /*0100*/  LDG.E.64 R8, desc[UR6][R2.64+0x8] ;  /* 0x0000080602087981 */ /* 0x000ee2000c1e1b00 */
[C---:B------:R-:W-:Y:S02]  /*0110*/  SHF.L.U32 R15, R19.reuse, 0x3, RZ ;  /* 0x00000003130f7819 */ /* 0x040fe400000006ff */
[----:B------:R-:W-:Y:S02]  /*0120*/  SHF.L.U64.HI R17, R19, 0x3, R16 ;  /* 0x0000000313117819 */ /* 0x000fe40000010210 */
[-C--:B--2---:R-:W-:Y:S02]  /*0130*/  IADD3 R6, P0, PT, R4, R15.reuse, RZ ;  /* 0x0000000f04067210 */ /* 0x084fe40007f1e0ff */
[----:B---3--:R-:W-:-:S03]  /*0140*/  IADD3 R8, P1, PT, R8, R15, RZ ;  /* 0x0000000f08087210 */ /* 0x008fc60007f3e0ff */
[----:B------:R-:W-:Y:S02]  /*0150*/  IMAD.X R7, R5, 0x1, R17, P0 ;  /* 0x0000000105077824 */ /* 0x000fe400000e0611 */
[----:B------:R-:W2:Y:S01]  /*0160*/  LDG.E.64 R4, desc[UR6][R2.64+0x10] ;  /* 0x0000100602047981 */ /* 0x000ea2000c1e1b00 */
[----:B------:R-:W-:-:S03]  /*0170*/  IADD3.X R9, PT, PT, R9, R17, RZ, P1, !PT ;  /* 0x0000001109097210 */ /* 0x000fc60000ffe4ff */
[----:B------:R-:W3:Y:S04]  /*0180*/  LDG.E R11, desc[UR6][R6.64+0x4] ;  /* 0x00000406060b7981 */ /* 0x000ee8000c1e1900 */
[----:B------:R-:W3:Y:S04]  /*0190*/  LDG.E R13, desc[UR6][R8.64+0x4] ;  /* 0x00000406080d7981 */ /* 0x000ee8000c1e1900 */
[----:B------:R-:W4:Y:S04]  /*01a0*/  LDG.E R10, desc[UR6][R6.64] ;  /* 0x00000006060a7981 */ /* 0x000f28000c1e1900 */
[----:B------:R-:W5:Y:S01]  /*01b0*/  LDG.E R12, desc[UR6][R8.64] ;  /* 0x00000006080c7981 */ /* 0x000f62000c1e1900 */
[----:B--2---:R-:W-:Y:S01]  /*01c0*/  IADD3 R4, P0, PT, R4, R15, RZ ;  /* 0x0000000f04047210 */ /* 0x004fe20007f1e0ff */
[-C--:B---3--:R-:W-:Y:S01]  /*01d0*/  FMUL R15, R11, R13.reuse ;  /* 0x0000000d0b0f7220 */ /* 0x088fe20000400000 */
[----:B----4-:R-:W-:-:S03]  /*01e0*/  FMUL R14, R10, R13 ;  /* 0x0000000d0a0e7220 */ /* 0x010fc60000400000 */
[----:B------:R-:W-:Y:S01]  /*01f0*/  IMAD.X R5, R5, 0x1, R17, P0 ;  /* 0x0000000105057824 */ /* 0x000fe200000e0611 */
[----:B------:R-:W-:Y:S01]  /*0200*/  IADD3 R19, P0, PT, R0, R19, RZ ;  /* 0x0000001300137210 */ /* 0x000fe20007f1e0ff */
[-C--:B-----5:R-:W-:Y:S01]  /*0210*/  FFMA R15, R10, R12.reuse, -R15 ;  /* 0x0000000c0a0f7223 */ /* 0x0a0fe2000000080f */
[----:B------:R-:W-:Y:S02]  /*0220*/  FFMA R11, R11, R12, R14 ;  /* 0x0000000c0b0b7223 */ /* 0x000fe4000000000e */
[----:B------:R-:W-:Y:S02]  /*0230*/  IADD3.X R16, PT, PT, RZ, R16, RZ, P0, !PT ;  /* 0x00000010ff107210 */ /* 0x000fe400007fe4ff */
[----:B------:R-:W-:Y:S01]  /*0240*/  ISETP.GE.U32.AND P0, PT, R19, UR8, PT ;  /* 0x0000000813007c0c */ /* 0x000fe2000bf06070 */
[----:B------:R1:W-:Y:S04]  /*0250*/  STG.E desc[UR6][R4.64], R15 ;  /* 0x0000000f04007986 */ /* 0x0003e8000c101906 */
[----:B------:R1:W-:Y:S01]  /*0260*/  STG.E desc[UR6][R4.64+0x4], R11 ;  /* 0x0000040b04007986 */ /* 0x0003e2000c101906 */
[----:B------:R-:W-:-:S13]  /*0270*/  ISETP.GE.U32.AND.EX P0, PT, R16, UR9, PT, P0 ;  /* 0x0000000910007c0c */ /* 0x000fda000bf06100 */
[----:B-1----:R-:W-:Y:S05]  /*0280*/  @!P0 BRA `(.L_x_0) ;  /* 0xfffffffc00988947 */ /* 0x002fea000383ffff */
[----:B------:R-:W-:Y:S05]  /*0290*/  EXIT ;  /* 0x000000000000794d */ /* 0x000fea0003800000 */
.L_x_1:
[----:B------:R-:W-:-:S00]  /*02a0*/  BRA `(.L_x_1) ;  /* 0xfffffffc00fc7947 */ /* 0x000fc0000383ffff */
[----:B------:R-:W-:-:S00]  /*02b0*/  NOP ;  /* 0x0000000000007918 */ /* 0x000fc00000000000 */
        /* <DEDUP_REMOVED lines=12> */
.L_x_2:


//--------------------- .nv.shared.reserved.0     --------------------------
	.section	.nv.shared.reserved.0,"aw",@nobits
	.weak		__nv_reservedSMEM_offset_0_alias
	.size		__nv_reservedSMEM_offset_0_alias, 0, 64
	.other		__nv_reservedSMEM_offset_0_alias,@"STO_CUDA_RESERVED_SHARED STV_DEFAULT"
__nv_reservedSMEM_offset_0_alias:
	.zero		0
	.zero		64


//--------------------- .nv.constant0.K_test      --------------------------
	.section	.nv.constant0.K_test,"a",@progbits
	.sectionflags	@""
	.align	4
.nv.constant0.K_test:
	.zero		920


//--------------------- SYMBOLS --------------------------

	.type		.nv.reservedSmem.offset0,@object
	.size		.nv.reservedSmem.offset0,0x4
